//
// Generated by NVIDIA NVVM Compiler
//
// Compiler Build ID: CL-36424714
// Cuda compilation tools, release 13.0, V13.0.88
// Based on NVVM 20.0.0
//

.version 9.0
.target sm_100
.address_size 64

	// .globl	_Z7cudfUDFPvPi

.visible .entry _Z7cudfUDFPvPi(
	.param .u64 .ptr .align 1 _Z7cudfUDFPvPi_param_0,
	.param .u64 .ptr .align 1 _Z7cudfUDFPvPi_param_1
)
{
	.reg .b32 	%r<2>;
	.reg .b64 	%rd<3>;

	ld.param.u64 	%rd1, [_Z7cudfUDFPvPi_param_1];
	cvta.to.global.u64 	%rd2, %rd1;
	mov.b32 	%r1, 8;
	st.global.u32 	[%rd2], %r1;
	ret;

}


// ===== COMPILED SASS (sm_100) =====

	.target	sm_100

	.elftype	@"ET_EXEC"


//--------------------- .note.nv.tkinfo           --------------------------
	.section	.note.nv.tkinfo,"",@"SHT_NOTE"
	.sectionflags	@"SHF_NOTE_NV_TKINFO"
	.tkinfo
        /*0018*/ 	.word	0x00000002
        /*0030*/ 	.string	""
        /*0030*/ 	.string	"ptxas"
        /*0030*/ 	.string	"Cuda compilation tools, release 13.0, V13.0.88"
        /*0030*/ 	.string	"Build cuda_13.0.r13.0/compiler.36424714_0"
        /*0030*/ 	.string	"-arch sm_100 -m 64 "



//--------------------- .note.nv.cuinfo           --------------------------
	.section	.note.nv.cuinfo,"",@"SHT_NOTE"
	.sectionflags	@"SHF_NOTE_NV_CUINFO"
        /*0018*/ 	.short	0x0002
        /*001a*/ 	.short	0x0064
        /*001c*/ 	.short	0x0082
	.zero		2


//--------------------- .nv.info                  --------------------------
	.section	.nv.info,"",@"SHT_CUDA_INFO"
	.align	4


	//----- nvinfo : EIATTR_REGCOUNT
	.align		4
        /*0000*/ 	.byte	0x04, 0x2f
        /*0002*/ 	.short	(.L_1 - .L_0)
	.align		4
.L_0:
        /*0004*/ 	.word	index@(_Z7cudfUDFPvPi)
        /*0008*/ 	.word	0x00000008


	//----- nvinfo : EIATTR_FRAME_SIZE
	.align		4
.L_1:
        /*000c*/ 	.byte	0x04, 0x11
        /*000e*/ 	.short	(.L_3 - .L_2)
	.align		4
.L_2:
        /*0010*/ 	.word	index@(_Z7cudfUDFPvPi)
        /*0014*/ 	.word	0x00000000


	//----- nvinfo : EIATTR_MIN_STACK_SIZE
	.align		4
.L_3:
        /*0018*/ 	.byte	0x04, 0x12
        /*001a*/ 	.short	(.L_5 - .L_4)
	.align		4
.L_4:
        /*001c*/ 	.word	index@(_Z7cudfUDFPvPi)
        /*0020*/ 	.word	0x00000000
.L_5:


//--------------------- .nv.compat                --------------------------
	.section	.nv.compat,"",@"SHT_CUDA_COMPAT_INFO"
	.align	4
        /*0000*/ 	.byte	0x02, 0x09, 0x00, 0x00, 0x02, 0x02, 0x01, 0x00, 0x02, 0x05, 0x05, 0x00, 0x03, 0x07, 0x01, 0x01
        /*0010*/ 	.byte	0x02, 0x03, 0x00, 0x00, 0x02, 0x06, 0x01, 0x00, 0x04, 0x0b, 0x08, 0x00, 0x09, 0x00, 0x00, 0x00
        /*0020*/ 	.byte	0x00, 0x00, 0x00, 0x00


//--------------------- .nv.info._Z7cudfUDFPvPi   --------------------------
	.section	.nv.info._Z7cudfUDFPvPi,"",@"SHT_CUDA_INFO"
	.sectionflags	@""
	.align	4


	//----- nvinfo : EIATTR_CUDA_API_VERSION
	.align		4
        /*0000*/ 	.byte	0x04, 0x37
        /*0002*/ 	.short	(.L_7 - .L_6)
.L_6:
        /*0004*/ 	.word	0x00000082


	//----- nvinfo : EIATTR_KPARAM_INFO
	.align		4
.L_7:
        /*0008*/ 	.byte	0x04, 0x17
        /*000a*/ 	.short	(.L_9 - .L_8)
.L_8:
        /*000c*/ 	.word	0x00000000
        /*0010*/ 	.short	0x0001
        /*0012*/ 	.short	0x0008
        /*0014*/ 	.byte	0x00, 0xf5, 0x21, 0x00


	//----- nvinfo : EIATTR_KPARAM_INFO
	.align		4
.L_9:
        /*0018*/ 	.byte	0x04, 0x17
        /*001a*/ 	.short	(.L_11 - .L_10)
.L_10:
        /*001c*/ 	.word	0x00000000
        /*0020*/ 	.short	0x0000
        /*0022*/ 	.short	0x0000
        /*0024*/ 	.byte	0x00, 0xf5, 0x21, 0x00


	//----- nvinfo : EIATTR_SPARSE_MMA_MASK
	.align		4
.L_11:
        /*0028*/ 	.byte	0x03, 0x50
        /*002a*/ 	.short	0x0000


	//----- nvinfo : EIATTR_MAXREG_COUNT
	.align		4
        /*002c*/ 	.byte	0x03, 0x1b
        /*002e*/ 	.short	0x00ff


	//----- nvinfo : EIATTR_MERCURY_ISA_VERSION
	.align		4
        /*0030*/ 	.byte	0x03, 0x5f
        /*0032*/ 	.short	0x0101


	//----- nvinfo : EIATTR_VRC_CTA_INIT_COUNT
	.align		4
        /*0034*/ 	.byte	0x02, 0x4a
	.zero		1
	.zero		1


	//----- nvinfo : EIATTR_EXIT_INSTR_OFFSETS
	.align		4
        /*0038*/ 	.byte	0x04, 0x1c
        /*003a*/ 	.short	(.L_13 - .L_12)


	//   ....[0]....
.L_12:
        /*003c*/ 	.word	0x00000050


	//----- nvinfo : EIATTR_CBANK_PARAM_SIZE
	.align		4
.L_13:
        /*0040*/ 	.byte	0x03, 0x19
        /*0042*/ 	.short	0x0010


	//----- nvinfo : EIATTR_PARAM_CBANK
	.align		4
        /*0044*/ 	.byte	0x04, 0x0a
        /*0046*/ 	.short	(.L_15 - .L_14)
	.align		4
.L_14:
        /*0048*/ 	.word	index@(.nv.constant0._Z7cudfUDFPvPi)
        /*004c*/ 	.short	0x0380
        /*004e*/ 	.short	0x0010


	//----- nvinfo : EIATTR_SW_WAR
	.align		4
.L_15:
        /*0050*/ 	.byte	0x04, 0x36
        /*0052*/ 	.short	(.L_17 - .L_16)
.L_16:
        /*0054*/ 	.word	0x00000008
.L_17:


//--------------------- .nv.callgraph             --------------------------
	.section	.nv.callgraph,"",@"SHT_CUDA_CALLGRAPH"
	.align	4
	.sectionentsize	8
	.align		4
        /*0000*/ 	.word	0x00000000
	.align		4
        /*0004*/ 	.word	0xffffffff
	.align		4
        /*0008*/ 	.word	0x00000000
	.align		4
        /*000c*/ 	.word	0xfffffffe
	.align		4
        /*0010*/ 	.word	0x00000000
	.align		4
        /*0014*/ 	.word	0xfffffffd
	.align		4
        /*0018*/ 	.word	0x00000000
	.align		4
        /*001c*/ 	.word	0xfffffffc


//--------------------- .text._Z7cudfUDFPvPi      --------------------------
	.section	.text._Z7cudfUDFPvPi,"ax",@progbits
	.align	128
        .global         _Z7cudfUDFPvPi
        .type           _Z7cudfUDFPvPi,@function
        .size           _Z7cudfUDFPvPi,(.L_x_1 - _Z7cudfUDFPvPi)
        .other          _Z7cudfUDFPvPi,@"STO_CUDA_ENTRY STV_DEFAULT"
_Z7cudfUDFPvPi:
.text._Z7cudfUDFPvPi:
[----:B------:R-:W-:Y:S08]  /*0000*/  LDC R1, c[0x0][0x37c] ;  /* 0x0000df00ff017b82 */ /* 0x000ff00000000800 */
[----:B------:R-:W0:Y:S01]  /*0010*/  LDC.64 R2, c[0x0][0x388] ;  /* 0x0000e200ff027b82 */ /* 0x000e220000000a00 */
[----:B------:R-:W0:Y:S01]  /*0020*/  LDCU.64 UR4, c[0x0][0x358] ;  /* 0x00006b00ff0477ac */ /* 0x000e220008000a00 */
[----:B------:R-:W-:-:S05]  /*0030*/  HFMA2 R5, -RZ, RZ, 0, 4.76837158203125e-07 ;  /* 0x00000008ff057431 */ /* 0x000fca00000001ff */
[----:B0-----:R-:W-:Y:S01]  /*0040*/  STG.E desc[UR4][R2.64], R5 ;  /* 0x0000000502007986 */ /* 0x001fe2000c101904 */
[----:B------:R-:W-:Y:S05]  /*0050*/  EXIT ;  /* 0x000000000000794d */ /* 0x000fea0003800000 */
.L_x_0:
[----:B------:R-:W-:-:S00]  /*0060*/  BRA `(.L_x_0) ;  /* 0xfffffffc00fc7947 */ /* 0x000fc0000383ffff */
[----:B------:R-:W-:-:S00]  /*0070*/  NOP ;  /* 0x0000000000007918 */ /* 0x000fc00000000000 */
        /* <DEDUP_REMOVED lines=8> */
.L_x_1:


//--------------------- .nv.shared.reserved.0     --------------------------
	.section	.nv.shared.reserved.0,"aw",@nobits
	.weak		__nv_reservedSMEM_offset_0_alias
	.size		__nv_reservedSMEM_offset_0_alias, 0, 64
	.other		__nv_reservedSMEM_offset_0_alias,@"STO_CUDA_RESERVED_SHARED STV_DEFAULT"
__nv_reservedSMEM_offset_0_alias:
	.zero		0
	.zero		64


//--------------------- .nv.constant0._Z7cudfUDFPvPi --------------------------
	.section	.nv.constant0._Z7cudfUDFPvPi,"a",@progbits
	.sectionflags	@""
	.align	4
.nv.constant0._Z7cudfUDFPvPi:
	.zero		912


//--------------------- SYMBOLS --------------------------

	.type		.nv.reservedSmem.offset0,@object
	.size		.nv.reservedSmem.offset0,0x4
